//
// Generated by NVIDIA NVVM Compiler
//
// Compiler Build ID: CL-36424714
// Cuda compilation tools, release 13.0, V13.0.88
// Based on NVVM 20.0.0
//

.version 9.0
.target sm_100
.address_size 64

	// .globl	zero

.visible .entry zero(
	.param .u64 .ptr .align 1 zero_param_0
)
{
	.reg .b32 	%r<6>;
	.reg .b64 	%rd<5>;

	ld.param.u64 	%rd1, [zero_param_0];
	cvta.to.global.u64 	%rd2, %rd1;
	mov.u32 	%r1, %ctaid.x;
	mov.u32 	%r2, %ntid.x;
	mov.u32 	%r3, %tid.x;
	mad.lo.s32 	%r4, %r1, %r2, %r3;
	mul.wide.u32 	%rd3, %r4, 4;
	add.s64 	%rd4, %rd2, %rd3;
	mov.b32 	%r5, 0;
	st.global.u32 	[%rd4], %r5;
	ret;

}


// ===== COMPILED SASS (sm_100) =====

	.target	sm_100

	.elftype	@"ET_EXEC"


//--------------------- .note.nv.tkinfo           --------------------------
	.section	.note.nv.tkinfo,"",@"SHT_NOTE"
	.sectionflags	@"SHF_NOTE_NV_TKINFO"
	.tkinfo
        /*0018*/ 	.word	0x00000002
        /*0030*/ 	.string	""
        /*0030*/ 	.string	"ptxas"
        /*0030*/ 	.string	"Cuda compilation tools, release 13.0, V13.0.88"
        /*0030*/ 	.string	"Build cuda_13.0.r13.0/compiler.36424714_0"
        /*0030*/ 	.string	"-arch sm_100 -m 64 "



//--------------------- .note.nv.cuinfo           --------------------------
	.section	.note.nv.cuinfo,"",@"SHT_NOTE"
	.sectionflags	@"SHF_NOTE_NV_CUINFO"
        /*0018*/ 	.short	0x0002
        /*001a*/ 	.short	0x0064
        /*001c*/ 	.short	0x0082
	.zero		2


//--------------------- .nv.info                  --------------------------
	.section	.nv.info,"",@"SHT_CUDA_INFO"
	.align	4


	//----- nvinfo : EIATTR_REGCOUNT
	.align		4
        /*0000*/ 	.byte	0x04, 0x2f
        /*0002*/ 	.short	(.L_1 - .L_0)
	.align		4
.L_0:
        /*0004*/ 	.word	index@(zero)
        /*0008*/ 	.word	0x00000008


	//----- nvinfo : EIATTR_FRAME_SIZE
	.align		4
.L_1:
        /*000c*/ 	.byte	0x04, 0x11
        /*000e*/ 	.short	(.L_3 - .L_2)
	.align		4
.L_2:
        /*0010*/ 	.word	index@(zero)
        /*0014*/ 	.word	0x00000000


	//----- nvinfo : EIATTR_MIN_STACK_SIZE
	.align		4
.L_3:
        /*0018*/ 	.byte	0x04, 0x12
        /*001a*/ 	.short	(.L_5 - .L_4)
	.align		4
.L_4:
        /*001c*/ 	.word	index@(zero)
        /*0020*/ 	.word	0x00000000
.L_5:


//--------------------- .nv.compat                --------------------------
	.section	.nv.compat,"",@"SHT_CUDA_COMPAT_INFO"
	.align	4
        /*0000*/ 	.byte	0x02, 0x09, 0x00, 0x00, 0x02, 0x02, 0x01, 0x00, 0x02, 0x05, 0x05, 0x00, 0x03, 0x07, 0x01, 0x01
        /*0010*/ 	.byte	0x02, 0x03, 0x00, 0x00, 0x02, 0x06, 0x01, 0x00, 0x04, 0x0b, 0x08, 0x00, 0x09, 0x00, 0x00, 0x00
        /*0020*/ 	.byte	0x00, 0x00, 0x00, 0x00


//--------------------- .nv.info.zero             --------------------------
	.section	.nv.info.zero,"",@"SHT_CUDA_INFO"
	.sectionflags	@""
	.align	4


	//----- nvinfo : EIATTR_CUDA_API_VERSION
	.align		4
        /*0000*/ 	.byte	0x04, 0x37
        /*0002*/ 	.short	(.L_7 - .L_6)
.L_6:
        /*0004*/ 	.word	0x00000082


	//----- nvinfo : EIATTR_KPARAM_INFO
	.align		4
.L_7:
        /*0008*/ 	.byte	0x04, 0x17
        /*000a*/ 	.short	(.L_9 - .L_8)
.L_8:
        /*000c*/ 	.word	0x00000000
        /*0010*/ 	.short	0x0000
        /*0012*/ 	.short	0x0000
        /*0014*/ 	.byte	0x00, 0xf5, 0x21, 0x00


	//----- nvinfo : EIATTR_SPARSE_MMA_MASK
	.align		4
.L_9:
        /*0018*/ 	.byte	0x03, 0x50
        /*001a*/ 	.short	0x0000


	//----- nvinfo : EIATTR_MAXREG_COUNT
	.align		4
        /*001c*/ 	.byte	0x03, 0x1b
        /*001e*/ 	.short	0x00ff


	//----- nvinfo : EIATTR_MERCURY_ISA_VERSION
	.align		4
        /*0020*/ 	.byte	0x03, 0x5f
        /*0022*/ 	.short	0x0101


	//----- nvinfo : EIATTR_VRC_CTA_INIT_COUNT
	.align		4
        /*0024*/ 	.byte	0x02, 0x4a
	.zero		1
	.zero		1


	//----- nvinfo : EIATTR_EXIT_INSTR_OFFSETS
	.align		4
        /*0028*/ 	.byte	0x04, 0x1c
        /*002a*/ 	.short	(.L_11 - .L_10)


	//   ....[0]....
.L_10:
        /*002c*/ 	.word	0x00000090


	//----- nvinfo : EIATTR_CBANK_PARAM_SIZE
	.align		4
.L_11:
        /*0030*/ 	.byte	0x03, 0x19
        /*0032*/ 	.short	0x0008


	//----- nvinfo : EIATTR_PARAM_CBANK
	.align		4
        /*0034*/ 	.byte	0x04, 0x0a
        /*0036*/ 	.short	(.L_13 - .L_12)
	.align		4
.L_12:
        /*0038*/ 	.word	index@(.nv.constant0.zero)
        /*003c*/ 	.short	0x0380
        /*003e*/ 	.short	0x0008


	//----- nvinfo : EIATTR_SW_WAR
	.align		4
.L_13:
        /*0040*/ 	.byte	0x04, 0x36
        /*0042*/ 	.short	(.L_15 - .L_14)
.L_14:
        /*0044*/ 	.word	0x00000008
.L_15:


//--------------------- .nv.callgraph             --------------------------
	.section	.nv.callgraph,"",@"SHT_CUDA_CALLGRAPH"
	.align	4
	.sectionentsize	8
	.align		4
        /*0000*/ 	.word	0x00000000
	.align		4
        /*0004*/ 	.word	0xffffffff
	.align		4
        /*0008*/ 	.word	0x00000000
	.align		4
        /*000c*/ 	.word	0xfffffffe
	.align		4
        /*0010*/ 	.word	0x00000000
	.align		4
        /*0014*/ 	.word	0xfffffffd
	.align		4
        /*0018*/ 	.word	0x00000000
	.align		4
        /*001c*/ 	.word	0xfffffffc


//--------------------- .text.zero                --------------------------
	.section	.text.zero,"ax",@progbits
	.align	128
        .global         zero
        .type           zero,@function
        .size           zero,(.L_x_1 - zero)
        .other          zero,@"STO_CUDA_ENTRY STV_DEFAULT"
zero:
.text.zero:
[----:B------:R-:W-:Y:S01]  /*0000*/  LDC R1, c[0x0][0x37c] ;  /* 0x0000df00ff017b82 */ /* 0x000fe20000000800 */
[----:B------:R-:W0:Y:S07]  /*0010*/  S2R R0, SR_TID.X ;  /* 0x0000000000007919 */ /* 0x000e2e0000002100 */
[----:B------:R-:W0:Y:S01]  /*0020*/  S2UR UR6, SR_CTAID.X ;  /* 0x00000000000679c3 */ /* 0x000e220000002500 */
[----:B------:R-:W1:Y:S07]  /*0030*/  LDCU.64 UR4, c[0x0][0x358] ;  /* 0x00006b00ff0477ac */ /* 0x000e6e0008000a00 */
[----:B------:R-:W0:Y:S08]  /*0040*/  LDC R5, c[0x0][0x360] ;  /* 0x0000d800ff057b82 */ /* 0x000e300000000800 */
[----:B------:R-:W2:Y:S01]  /*0050*/  LDC.64 R2, c[0x0][0x380] ;  /* 0x0000e000ff027b82 */ /* 0x000ea20000000a00 */
[----:B0-----:R-:W-:-:S04]  /*0060*/  IMAD R5, R5, UR6, R0 ;  /* 0x0000000605057c24 */ /* 0x001fc8000f8e0200 */
[----:B--2---:R-:W-:-:S05]  /*0070*/  IMAD.WIDE.U32 R2, R5, 0x4, R2 ;  /* 0x0000000405027825 */ /* 0x004fca00078e0002 */
[----:B-1----:R-:W-:Y:S01]  /*0080*/  STG.E desc[UR4][R2.64], RZ ;  /* 0x000000ff02007986 */ /* 0x002fe2000c101904 */
[----:B------:R-:W-:Y:S05]  /*0090*/  EXIT ;  /* 0x000000000000794d */ /* 0x000fea0003800000 */
.L_x_0:
[----:B------:R-:W-:-:S00]  /*00a0*/  BRA `(.L_x_0) ;  /* 0xfffffffc00fc7947 */ /* 0x000fc0000383ffff */
[----:B------:R-:W-:-:S00]  /*00b0*/  NOP ;  /* 0x0000000000007918 */ /* 0x000fc00000000000 */
        /* <DEDUP_REMOVED lines=12> */
.L_x_1:


//--------------------- .nv.shared.reserved.0     --------------------------
	.section	.nv.shared.reserved.0,"aw",@nobits
	.weak		__nv_reservedSMEM_offset_0_alias
	.size		__nv_reservedSMEM_offset_0_alias, 0, 64
	.other		__nv_reservedSMEM_offset_0_alias,@"STO_CUDA_RESERVED_SHARED STV_DEFAULT"
__nv_reservedSMEM_offset_0_alias:
	.zero		0
	.zero		64


//--------------------- .nv.constant0.zero        --------------------------
	.section	.nv.constant0.zero,"a",@progbits
	.sectionflags	@""
	.align	4
.nv.constant0.zero:
	.zero		904


//--------------------- SYMBOLS --------------------------

	.type		.nv.reservedSmem.offset0,@object
	.size		.nv.reservedSmem.offset0,0x4
